//
// Generated by NVIDIA NVVM Compiler
//
// Compiler Build ID: CL-36424714
// Cuda compilation tools, release 13.0, V13.0.88
// Based on NVVM 20.0.0
//

.version 9.0
.target sm_100
.address_size 64

	// .globl	_Z6VecAddiPKfS0_Pf

.visible .entry _Z6VecAddiPKfS0_Pf(
	.param .u32 _Z6VecAddiPKfS0_Pf_param_0,
	.param .u64 .ptr .align 1 _Z6VecAddiPKfS0_Pf_param_1,
	.param .u64 .ptr .align 1 _Z6VecAddiPKfS0_Pf_param_2,
	.param .u64 .ptr .align 1 _Z6VecAddiPKfS0_Pf_param_3
)
{
	.reg .b32 	%r<5>;
	.reg .b32 	%f<4>;
	.reg .b64 	%rd<11>;

	ld.param.u64 	%rd1, [_Z6VecAddiPKfS0_Pf_param_1];
	ld.param.u64 	%rd2, [_Z6VecAddiPKfS0_Pf_param_2];
	ld.param.u64 	%rd3, [_Z6VecAddiPKfS0_Pf_param_3];
	cvta.to.global.u64 	%rd4, %rd3;
	cvta.to.global.u64 	%rd5, %rd2;
	cvta.to.global.u64 	%rd6, %rd1;
	mov.u32 	%r1, %ctaid.x;
	mov.u32 	%r2, %ntid.x;
	mov.u32 	%r3, %tid.x;
	mad.lo.s32 	%r4, %r1, %r2, %r3;
	mul.wide.s32 	%rd7, %r4, 4;
	add.s64 	%rd8, %rd6, %rd7;
	ld.global.f32 	%f1, [%rd8];
	add.s64 	%rd9, %rd5, %rd7;
	ld.global.f32 	%f2, [%rd9];
	add.f32 	%f3, %f1, %f2;
	add.s64 	%rd10, %rd4, %rd7;
	st.global.f32 	[%rd10], %f3;
	ret;

}


// ===== COMPILED SASS (sm_100) =====

	.target	sm_100

	.elftype	@"ET_EXEC"


//--------------------- .note.nv.tkinfo           --------------------------
	.section	.note.nv.tkinfo,"",@"SHT_NOTE"
	.sectionflags	@"SHF_NOTE_NV_TKINFO"
	.tkinfo
        /*0018*/ 	.word	0x00000002
        /*0030*/ 	.string	""
        /*0030*/ 	.string	"ptxas"
        /*0030*/ 	.string	"Cuda compilation tools, release 13.0, V13.0.88"
        /*0030*/ 	.string	"Build cuda_13.0.r13.0/compiler.36424714_0"
        /*0030*/ 	.string	"-arch sm_100 -m 64 "



//--------------------- .note.nv.cuinfo           --------------------------
	.section	.note.nv.cuinfo,"",@"SHT_NOTE"
	.sectionflags	@"SHF_NOTE_NV_CUINFO"
        /*0018*/ 	.short	0x0002
        /*001a*/ 	.short	0x0064
        /*001c*/ 	.short	0x0082
	.zero		2


//--------------------- .nv.info                  --------------------------
	.section	.nv.info,"",@"SHT_CUDA_INFO"
	.align	4


	//----- nvinfo : EIATTR_REGCOUNT
	.align		4
        /*0000*/ 	.byte	0x04, 0x2f
        /*0002*/ 	.short	(.L_1 - .L_0)
	.align		4
.L_0:
        /*0004*/ 	.word	index@(_Z6VecAddiPKfS0_Pf)
        /*0008*/ 	.word	0x0000000c


	//----- nvinfo : EIATTR_FRAME_SIZE
	.align		4
.L_1:
        /*000c*/ 	.byte	0x04, 0x11
        /*000e*/ 	.short	(.L_3 - .L_2)
	.align		4
.L_2:
        /*0010*/ 	.word	index@(_Z6VecAddiPKfS0_Pf)
        /*0014*/ 	.word	0x00000000


	//----- nvinfo : EIATTR_MIN_STACK_SIZE
	.align		4
.L_3:
        /*0018*/ 	.byte	0x04, 0x12
        /*001a*/ 	.short	(.L_5 - .L_4)
	.align		4
.L_4:
        /*001c*/ 	.word	index@(_Z6VecAddiPKfS0_Pf)
        /*0020*/ 	.word	0x00000000
.L_5:


//--------------------- .nv.compat                --------------------------
	.section	.nv.compat,"",@"SHT_CUDA_COMPAT_INFO"
	.align	4
        /*0000*/ 	.byte	0x02, 0x09, 0x00, 0x00, 0x02, 0x02, 0x01, 0x00, 0x02, 0x05, 0x05, 0x00, 0x03, 0x07, 0x01, 0x01
        /*0010*/ 	.byte	0x02, 0x03, 0x00, 0x00, 0x02, 0x06, 0x01, 0x00, 0x04, 0x0b, 0x08, 0x00, 0x09, 0x00, 0x00, 0x00
        /*0020*/ 	.byte	0x00, 0x00, 0x00, 0x00


//--------------------- .nv.info._Z6VecAddiPKfS0_Pf --------------------------
	.section	.nv.info._Z6VecAddiPKfS0_Pf,"",@"SHT_CUDA_INFO"
	.sectionflags	@""
	.align	4


	//----- nvinfo : EIATTR_CUDA_API_VERSION
	.align		4
        /*0000*/ 	.byte	0x04, 0x37
        /*0002*/ 	.short	(.L_7 - .L_6)
.L_6:
        /*0004*/ 	.word	0x00000082


	//----- nvinfo : EIATTR_KPARAM_INFO
	.align		4
.L_7:
        /*0008*/ 	.byte	0x04, 0x17
        /*000a*/ 	.short	(.L_9 - .L_8)
.L_8:
        /*000c*/ 	.word	0x00000000
        /*0010*/ 	.short	0x0003
        /*0012*/ 	.short	0x0018
        /*0014*/ 	.byte	0x00, 0xf5, 0x21, 0x00


	//----- nvinfo : EIATTR_KPARAM_INFO
	.align		4
.L_9:
        /*0018*/ 	.byte	0x04, 0x17
        /*001a*/ 	.short	(.L_11 - .L_10)
.L_10:
        /*001c*/ 	.word	0x00000000
        /*0020*/ 	.short	0x0002
        /*0022*/ 	.short	0x0010
        /*0024*/ 	.byte	0x00, 0xf5, 0x21, 0x00


	//----- nvinfo : EIATTR_KPARAM_INFO
	.align		4
.L_11:
        /*0028*/ 	.byte	0x04, 0x17
        /*002a*/ 	.short	(.L_13 - .L_12)
.L_12:
        /*002c*/ 	.word	0x00000000
        /*0030*/ 	.short	0x0001
        /*0032*/ 	.short	0x0008
        /*0034*/ 	.byte	0x00, 0xf5, 0x21, 0x00


	//----- nvinfo : EIATTR_KPARAM_INFO
	.align		4
.L_13:
        /*0038*/ 	.byte	0x04, 0x17
        /*003a*/ 	.short	(.L_15 - .L_14)
.L_14:
        /*003c*/ 	.word	0x00000000
        /*0040*/ 	.short	0x0000
        /*0042*/ 	.short	0x0000
        /*0044*/ 	.byte	0x00, 0xf0, 0x11, 0x00


	//----- nvinfo : EIATTR_SPARSE_MMA_MASK
	.align		4
.L_15:
        /*0048*/ 	.byte	0x03, 0x50
        /*004a*/ 	.short	0x0000


	//----- nvinfo : EIATTR_MAXREG_COUNT
	.align		4
        /*004c*/ 	.byte	0x03, 0x1b
        /*004e*/ 	.short	0x00ff


	//----- nvinfo : EIATTR_MERCURY_ISA_VERSION
	.align		4
        /*0050*/ 	.byte	0x03, 0x5f
        /*0052*/ 	.short	0x0101


	//----- nvinfo : EIATTR_VRC_CTA_INIT_COUNT
	.align		4
        /*0054*/ 	.byte	0x02, 0x4a
	.zero		1
	.zero		1


	//----- nvinfo : EIATTR_EXIT_INSTR_OFFSETS
	.align		4
        /*0058*/ 	.byte	0x04, 0x1c
        /*005a*/ 	.short	(.L_17 - .L_16)


	//   ....[0]....
.L_16:
        /*005c*/ 	.word	0x00000100


	//----- nvinfo : EIATTR_CBANK_PARAM_SIZE
	.align		4
.L_17:
        /*0060*/ 	.byte	0x03, 0x19
        /*0062*/ 	.short	0x0020


	//----- nvinfo : EIATTR_PARAM_CBANK
	.align		4
        /*0064*/ 	.byte	0x04, 0x0a
        /*0066*/ 	.short	(.L_19 - .L_18)
	.align		4
.L_18:
        /*0068*/ 	.word	index@(.nv.constant0._Z6VecAddiPKfS0_Pf)
        /*006c*/ 	.short	0x0380
        /*006e*/ 	.short	0x0020


	//----- nvinfo : EIATTR_SW_WAR
	.align		4
.L_19:
        /*0070*/ 	.byte	0x04, 0x36
        /*0072*/ 	.short	(.L_21 - .L_20)
.L_20:
        /*0074*/ 	.word	0x00000008
.L_21:


//--------------------- .nv.callgraph             --------------------------
	.section	.nv.callgraph,"",@"SHT_CUDA_CALLGRAPH"
	.align	4
	.sectionentsize	8
	.align		4
        /*0000*/ 	.word	0x00000000
	.align		4
        /*0004*/ 	.word	0xffffffff
	.align		4
        /*0008*/ 	.word	0x00000000
	.align		4
        /*000c*/ 	.word	0xfffffffe
	.align		4
        /*0010*/ 	.word	0x00000000
	.align		4
        /*0014*/ 	.word	0xfffffffd
	.align		4
        /*0018*/ 	.word	0x00000000
	.align		4
        /*001c*/ 	.word	0xfffffffc


//--------------------- .text._Z6VecAddiPKfS0_Pf  --------------------------
	.section	.text._Z6VecAddiPKfS0_Pf,"ax",@progbits
	.align	128
        .global         _Z6VecAddiPKfS0_Pf
        .type           _Z6VecAddiPKfS0_Pf,@function
        .size           _Z6VecAddiPKfS0_Pf,(.L_x_1 - _Z6VecAddiPKfS0_Pf)
        .other          _Z6VecAddiPKfS0_Pf,@"STO_CUDA_ENTRY STV_DEFAULT"
_Z6VecAddiPKfS0_Pf:
.text._Z6VecAddiPKfS0_Pf:
[----:B------:R-:W-:Y:S01]  /*0000*/  LDC R1, c[0x0][0x37c] ;  /* 0x0000df00ff017b82 */ /* 0x000fe20000000800 */
[----:B------:R-:W0:Y:S07]  /*0010*/  S2R R0, SR_TID.X ;  /* 0x0000000000007919 */ /* 0x000e2e0000002100 */
[----:B------:R-:W0:Y:S01]  /*0020*/  S2UR UR6, SR_CTAID.X ;  /* 0x00000000000679c3 */ /* 0x000e220000002500 */
[----:B------:R-:W1:Y:S07]  /*0030*/  LDCU.64 UR4, c[0x0][0x358] ;  /* 0x00006b00ff0477ac */ /* 0x000e6e0008000a00 */
[----:B------:R-:W0:Y:S08]  /*0040*/  LDC R9, c[0x0][0x360] ;  /* 0x0000d800ff097b82 */ /* 0x000e300000000800 */
[----:B------:R-:W2:Y:S08]  /*0050*/  LDC.64 R2, c[0x0][0x388] ;  /* 0x0000e200ff027b82 */ /* 0x000eb00000000a00 */
[----:B------:R-:W3:Y:S01]  /*0060*/  LDC.64 R4, c[0x0][0x390] ;  /* 0x0000e400ff047b82 */ /* 0x000ee20000000a00 */
[----:B0-----:R-:W-:-:S07]  /*0070*/  IMAD R9, R9, UR6, R0 ;  /* 0x0000000609097c24 */ /* 0x001fce000f8e0200 */
[----:B------:R-:W0:Y:S01]  /*0080*/  LDC.64 R6, c[0x0][0x398] ;  /* 0x0000e600ff067b82 */ /* 0x000e220000000a00 */
[----:B--2---:R-:W-:-:S06]  /*0090*/  IMAD.WIDE R2, R9, 0x4, R2 ;  /* 0x0000000409027825 */ /* 0x004fcc00078e0202 */
[----:B-1----:R-:W2:Y:S01]  /*00a0*/  LDG.E R2, desc[UR4][R2.64] ;  /* 0x0000000402027981 */ /* 0x002ea2000c1e1900 */
[----:B---3--:R-:W-:-:S06]  /*00b0*/  IMAD.WIDE R4, R9, 0x4, R4 ;  /* 0x0000000409047825 */ /* 0x008fcc00078e0204 */
[----:B------:R-:W2:Y:S01]  /*00c0*/  LDG.E R5, desc[UR4][R4.64] ;  /* 0x0000000404057981 */ /* 0x000ea2000c1e1900 */
[----:B0-----:R-:W-:-:S04]  /*00d0*/  IMAD.WIDE R6, R9, 0x4, R6 ;  /* 0x0000000409067825 */ /* 0x001fc800078e0206 */
[----:B--2---:R-:W-:-:S05]  /*00e0*/  FADD R9, R2, R5 ;  /* 0x0000000502097221 */ /* 0x004fca0000000000 */
[----:B------:R-:W-:Y:S01]  /*00f0*/  STG.E desc[UR4][R6.64], R9 ;  /* 0x0000000906007986 */ /* 0x000fe2000c101904 */
[----:B------:R-:W-:Y:S05]  /*0100*/  EXIT ;  /* 0x000000000000794d */ /* 0x000fea0003800000 */
.L_x_0:
[----:B------:R-:W-:-:S00]  /*0110*/  BRA `(.L_x_0) ;  /* 0xfffffffc00fc7947 */ /* 0x000fc0000383ffff */
[----:B------:R-:W-:-:S00]  /*0120*/  NOP ;  /* 0x0000000000007918 */ /* 0x000fc00000000000 */
        /* <DEDUP_REMOVED lines=13> */
.L_x_1:


//--------------------- .nv.shared.reserved.0     --------------------------
	.section	.nv.shared.reserved.0,"aw",@nobits
	.weak		__nv_reservedSMEM_offset_0_alias
	.size		__nv_reservedSMEM_offset_0_alias, 0, 64
	.other		__nv_reservedSMEM_offset_0_alias,@"STO_CUDA_RESERVED_SHARED STV_DEFAULT"
__nv_reservedSMEM_offset_0_alias:
	.zero		0
	.zero		64


//--------------------- .nv.constant0._Z6VecAddiPKfS0_Pf --------------------------
	.section	.nv.constant0._Z6VecAddiPKfS0_Pf,"a",@progbits
	.sectionflags	@""
	.align	4
.nv.constant0._Z6VecAddiPKfS0_Pf:
	.zero		928


//--------------------- SYMBOLS --------------------------

	.type		.nv.reservedSmem.offset0,@object
	.size		.nv.reservedSmem.offset0,0x4
